//
// Generated by NVIDIA NVVM Compiler
//
// Compiler Build ID: CL-36424714
// Cuda compilation tools, release 13.0, V13.0.88
// Based on NVVM 20.0.0
//

.version 9.0
.target sm_100
.address_size 64

	// .globl	_Z9calculatePdddx
.func  (.param .b64 func_retval0) __internal_accurate_pow
(
	.param .b64 __internal_accurate_pow_param_0,
	.param .b64 __internal_accurate_pow_param_1
)
;

.visible .entry _Z9calculatePdddx(
	.param .u64 .ptr .align 1 _Z9calculatePdddx_param_0,
	.param .f64 _Z9calculatePdddx_param_1,
	.param .f64 _Z9calculatePdddx_param_2,
	.param .u64 _Z9calculatePdddx_param_3
)
{
	.reg .pred 	%p<78>;
	.reg .b32 	%r<103>;
	.reg .b32 	%f<2>;
	.reg .b64 	%rd<7>;
	.reg .b64 	%fd<112>;

	ld.param.u64 	%rd2, [_Z9calculatePdddx_param_0];
	ld.param.f64 	%fd45, [_Z9calculatePdddx_param_1];
	ld.param.f64 	%fd44, [_Z9calculatePdddx_param_2];
	ld.param.u64 	%rd3, [_Z9calculatePdddx_param_3];
	mov.u32 	%r9, %ctaid.x;
	mov.u32 	%r10, %ntid.x;
	mov.u32 	%r11, %tid.x;
	mad.lo.s32 	%r12, %r9, %r10, %r11;
	cvt.rn.f32.s32 	%f1, %r12;
	cvt.f64.f32 	%fd46, %f1;
	fma.rn.f64 	%fd1, %fd44, %fd46, %fd45;
	cvt.s64.s32 	%rd1, %r12;
	setp.le.s64 	%p1, %rd3, %rd1;
	@%p1 bra 	$L__BB0_44;
	{
	.reg .b32 %temp; 
	mov.b64 	{%temp, %r1}, %fd1;
	}
	mov.f64 	%fd47, 0d4010000000000000;
	{
	.reg .b32 %temp; 
	mov.b64 	{%temp, %r13}, %fd47;
	}
	and.b32  	%r3, %r13, 2146435072;
	setp.eq.s32 	%p2, %r3, 1072693248;
	abs.f64 	%fd2, %fd1;
	{ // callseq 0, 0
	.param .b64 param0;
	st.param.f64 	[param0], %fd2;
	.param .b64 param1;
	st.param.f64 	[param1], 0d4010000000000000;
	.param .b64 retval0;
	call.uni (retval0), 
	__internal_accurate_pow, 
	(
	param0, 
	param1
	);
	ld.param.f64 	%fd48, [retval0];
	} // callseq 0
	setp.lt.s32 	%p3, %r1, 0;
	neg.f64 	%fd50, %fd48;
	selp.f64 	%fd51, %fd50, %fd48, %p2;
	selp.f64 	%fd101, %fd51, %fd48, %p3;
	setp.neu.f64 	%p4, %fd1, 0d0000000000000000;
	@%p4 bra 	$L__BB0_3;
	setp.eq.s32 	%p5, %r3, 1072693248;
	selp.b32 	%r14, %r1, 0, %p5;
	setp.lt.s32 	%p6, %r13, 0;
	or.b32  	%r15, %r14, 2146435072;
	selp.b32 	%r16, %r15, %r14, %p6;
	mov.b32 	%r17, 0;
	mov.b64 	%fd101, {%r17, %r16};
$L__BB0_3:
	add.f64 	%fd52, %fd1, 0d4010000000000000;
	{
	.reg .b32 %temp; 
	mov.b64 	{%temp, %r18}, %fd52;
	}
	and.b32  	%r19, %r18, 2146435072;
	setp.ne.s32 	%p7, %r19, 2146435072;
	@%p7 bra 	$L__BB0_8;
	setp.num.f64 	%p8, %fd1, %fd1;
	@%p8 bra 	$L__BB0_6;
	mov.f64 	%fd53, 0d4010000000000000;
	add.rn.f64 	%fd101, %fd1, %fd53;
	bra.uni 	$L__BB0_8;
$L__BB0_6:
	setp.neu.f64 	%p9, %fd2, 0d7FF0000000000000;
	@%p9 bra 	$L__BB0_8;
	setp.lt.s32 	%p10, %r1, 0;
	setp.eq.s32 	%p11, %r3, 1072693248;
	setp.lt.s32 	%p12, %r13, 0;
	selp.b32 	%r21, 0, 2146435072, %p12;
	and.b32  	%r22, %r13, 2147483647;
	setp.ne.s32 	%p13, %r22, 1071644672;
	or.b32  	%r23, %r21, -2147483648;
	selp.b32 	%r24, %r23, %r21, %p13;
	selp.b32 	%r25, %r24, %r21, %p11;
	selp.b32 	%r26, %r25, %r21, %p10;
	mov.b32 	%r27, 0;
	mov.b64 	%fd101, {%r27, %r26};
$L__BB0_8:
	setp.neu.f64 	%p14, %fd1, 0d0000000000000000;
	setp.lt.s32 	%p15, %r1, 0;
	mov.f64 	%fd54, 0d4008000000000000;
	{
	.reg .b32 %temp; 
	mov.b64 	{%temp, %r28}, %fd54;
	}
	and.b32  	%r5, %r28, 2146435072;
	setp.eq.s32 	%p16, %r5, 1073741824;
	{ // callseq 1, 0
	.param .b64 param0;
	st.param.f64 	[param0], %fd2;
	.param .b64 param1;
	st.param.f64 	[param1], 0d4008000000000000;
	.param .b64 retval0;
	call.uni (retval0), 
	__internal_accurate_pow, 
	(
	param0, 
	param1
	);
	ld.param.f64 	%fd55, [retval0];
	} // callseq 1
	neg.f64 	%fd57, %fd55;
	selp.f64 	%fd58, %fd57, %fd55, %p16;
	selp.f64 	%fd103, %fd58, %fd55, %p15;
	@%p14 bra 	$L__BB0_10;
	setp.eq.s32 	%p17, %r5, 1073741824;
	selp.b32 	%r29, %r1, 0, %p17;
	setp.lt.s32 	%p18, %r28, 0;
	or.b32  	%r30, %r29, 2146435072;
	selp.b32 	%r31, %r30, %r29, %p18;
	mov.b32 	%r32, 0;
	mov.b64 	%fd103, {%r32, %r31};
$L__BB0_10:
	add.f64 	%fd59, %fd1, 0d4008000000000000;
	{
	.reg .b32 %temp; 
	mov.b64 	{%temp, %r33}, %fd59;
	}
	and.b32  	%r34, %r33, 2146435072;
	setp.ne.s32 	%p19, %r34, 2146435072;
	@%p19 bra 	$L__BB0_15;
	setp.num.f64 	%p20, %fd1, %fd1;
	@%p20 bra 	$L__BB0_13;
	mov.f64 	%fd60, 0d4008000000000000;
	add.rn.f64 	%fd103, %fd1, %fd60;
	bra.uni 	$L__BB0_15;
$L__BB0_13:
	setp.neu.f64 	%p21, %fd2, 0d7FF0000000000000;
	@%p21 bra 	$L__BB0_15;
	setp.eq.s32 	%p22, %r5, 1073741824;
	setp.lt.s32 	%p23, %r1, 0;
	setp.lt.s32 	%p24, %r28, 0;
	selp.b32 	%r36, 0, 2146435072, %p24;
	and.b32  	%r37, %r28, 2147483647;
	setp.ne.s32 	%p25, %r37, 1071644672;
	or.b32  	%r38, %r36, -2147483648;
	selp.b32 	%r39, %r38, %r36, %p25;
	selp.b32 	%r40, %r39, %r36, %p22;
	selp.b32 	%r41, %r40, %r36, %p23;
	mov.b32 	%r42, 0;
	mov.b64 	%fd103, {%r42, %r41};
$L__BB0_15:
	setp.eq.f64 	%p26, %fd1, 0d3FF0000000000000;
	setp.neu.f64 	%p27, %fd1, 0d0000000000000000;
	setp.lt.s32 	%p28, %r1, 0;
	mul.f64 	%fd61, %fd103, 0d4010000000000000;
	fma.rn.f64 	%fd62, %fd101, 0d4014000000000000, %fd61;
	selp.f64 	%fd15, 0d4022000000000000, %fd62, %p26;
	mov.f64 	%fd63, 0d4000000000000000;
	{
	.reg .b32 %temp; 
	mov.b64 	{%temp, %r43}, %fd63;
	}
	and.b32  	%r7, %r43, 2146435072;
	setp.eq.s32 	%p29, %r7, 1062207488;
	{ // callseq 2, 0
	.param .b64 param0;
	st.param.f64 	[param0], %fd2;
	.param .b64 param1;
	st.param.f64 	[param1], 0d4000000000000000;
	.param .b64 retval0;
	call.uni (retval0), 
	__internal_accurate_pow, 
	(
	param0, 
	param1
	);
	ld.param.f64 	%fd64, [retval0];
	} // callseq 2
	neg.f64 	%fd66, %fd64;
	selp.f64 	%fd67, %fd66, %fd64, %p29;
	selp.f64 	%fd105, %fd67, %fd64, %p28;
	@%p27 bra 	$L__BB0_17;
	setp.eq.s32 	%p30, %r7, 1062207488;
	selp.b32 	%r44, %r1, 0, %p30;
	setp.lt.s32 	%p31, %r43, 0;
	or.b32  	%r45, %r44, 2146435072;
	selp.b32 	%r46, %r45, %r44, %p31;
	mov.b32 	%r47, 0;
	mov.b64 	%fd105, {%r47, %r46};
$L__BB0_17:
	add.f64 	%fd68, %fd1, 0d4000000000000000;
	{
	.reg .b32 %temp; 
	mov.b64 	{%temp, %r48}, %fd68;
	}
	and.b32  	%r49, %r48, 2146435072;
	setp.ne.s32 	%p32, %r49, 2146435072;
	@%p32 bra 	$L__BB0_22;
	setp.num.f64 	%p33, %fd1, %fd1;
	@%p33 bra 	$L__BB0_20;
	mov.f64 	%fd69, 0d4000000000000000;
	add.rn.f64 	%fd105, %fd1, %fd69;
	bra.uni 	$L__BB0_22;
$L__BB0_20:
	setp.neu.f64 	%p34, %fd2, 0d7FF0000000000000;
	@%p34 bra 	$L__BB0_22;
	setp.eq.s32 	%p35, %r7, 1062207488;
	setp.lt.s32 	%p36, %r1, 0;
	setp.lt.s32 	%p37, %r43, 0;
	selp.b32 	%r51, 0, 2146435072, %p37;
	and.b32  	%r52, %r43, 2147483647;
	setp.ne.s32 	%p38, %r52, 1071644672;
	or.b32  	%r53, %r51, -2147483648;
	selp.b32 	%r54, %r53, %r51, %p38;
	selp.b32 	%r55, %r54, %r51, %p35;
	selp.b32 	%r56, %r55, %r51, %p36;
	mov.b32 	%r57, 0;
	mov.b64 	%fd105, {%r57, %r56};
$L__BB0_22:
	setp.eq.f64 	%p39, %fd1, 0d3FF0000000000000;
	setp.eq.s32 	%p40, %r3, 1072693248;
	mul.f64 	%fd70, %fd105, 0d4024000000000000;
	selp.f64 	%fd71, 0d4024000000000000, %fd70, %p39;
	add.f64 	%fd72, %fd1, %fd15;
	sub.f64 	%fd22, %fd72, %fd71;
	add.f64 	%fd23, %fd44, %fd1;
	{
	.reg .b32 %temp; 
	mov.b64 	{%temp, %r8}, %fd23;
	}
	abs.f64 	%fd24, %fd23;
	{ // callseq 3, 0
	.param .b64 param0;
	st.param.f64 	[param0], %fd24;
	.param .b64 param1;
	st.param.f64 	[param1], 0d4010000000000000;
	.param .b64 retval0;
	call.uni (retval0), 
	__internal_accurate_pow, 
	(
	param0, 
	param1
	);
	ld.param.f64 	%fd73, [retval0];
	} // callseq 3
	setp.lt.s32 	%p41, %r8, 0;
	neg.f64 	%fd75, %fd73;
	selp.f64 	%fd76, %fd75, %fd73, %p40;
	selp.f64 	%fd107, %fd76, %fd73, %p41;
	setp.neu.f64 	%p42, %fd23, 0d0000000000000000;
	@%p42 bra 	$L__BB0_24;
	setp.eq.s32 	%p43, %r3, 1072693248;
	selp.b32 	%r59, %r8, 0, %p43;
	setp.lt.s32 	%p44, %r13, 0;
	or.b32  	%r60, %r59, 2146435072;
	selp.b32 	%r61, %r60, %r59, %p44;
	mov.b32 	%r62, 0;
	mov.b64 	%fd107, {%r62, %r61};
$L__BB0_24:
	add.f64 	%fd77, %fd23, 0d4010000000000000;
	{
	.reg .b32 %temp; 
	mov.b64 	{%temp, %r63}, %fd77;
	}
	and.b32  	%r64, %r63, 2146435072;
	setp.ne.s32 	%p45, %r64, 2146435072;
	@%p45 bra 	$L__BB0_29;
	setp.num.f64 	%p46, %fd23, %fd23;
	@%p46 bra 	$L__BB0_27;
	mov.f64 	%fd78, 0d4010000000000000;
	add.rn.f64 	%fd107, %fd23, %fd78;
	bra.uni 	$L__BB0_29;
$L__BB0_27:
	setp.neu.f64 	%p47, %fd24, 0d7FF0000000000000;
	@%p47 bra 	$L__BB0_29;
	setp.lt.s32 	%p48, %r8, 0;
	setp.eq.s32 	%p49, %r3, 1072693248;
	setp.lt.s32 	%p50, %r13, 0;
	selp.b32 	%r66, 0, 2146435072, %p50;
	and.b32  	%r67, %r13, 2147483647;
	setp.ne.s32 	%p51, %r67, 1071644672;
	or.b32  	%r68, %r66, -2147483648;
	selp.b32 	%r69, %r68, %r66, %p51;
	selp.b32 	%r70, %r69, %r66, %p49;
	selp.b32 	%r71, %r70, %r66, %p48;
	mov.b32 	%r72, 0;
	mov.b64 	%fd107, {%r72, %r71};
$L__BB0_29:
	setp.neu.f64 	%p52, %fd23, 0d0000000000000000;
	setp.lt.s32 	%p53, %r8, 0;
	setp.eq.s32 	%p54, %r5, 1073741824;
	{ // callseq 4, 0
	.param .b64 param0;
	st.param.f64 	[param0], %fd24;
	.param .b64 param1;
	st.param.f64 	[param1], 0d4008000000000000;
	.param .b64 retval0;
	call.uni (retval0), 
	__internal_accurate_pow, 
	(
	param0, 
	param1
	);
	ld.param.f64 	%fd79, [retval0];
	} // callseq 4
	neg.f64 	%fd81, %fd79;
	selp.f64 	%fd82, %fd81, %fd79, %p54;
	selp.f64 	%fd109, %fd82, %fd79, %p53;
	@%p52 bra 	$L__BB0_31;
	setp.eq.s32 	%p55, %r5, 1073741824;
	selp.b32 	%r74, %r8, 0, %p55;
	setp.lt.s32 	%p56, %r28, 0;
	or.b32  	%r75, %r74, 2146435072;
	selp.b32 	%r76, %r75, %r74, %p56;
	mov.b32 	%r77, 0;
	mov.b64 	%fd109, {%r77, %r76};
$L__BB0_31:
	add.f64 	%fd83, %fd23, 0d4008000000000000;
	{
	.reg .b32 %temp; 
	mov.b64 	{%temp, %r78}, %fd83;
	}
	and.b32  	%r79, %r78, 2146435072;
	setp.ne.s32 	%p57, %r79, 2146435072;
	@%p57 bra 	$L__BB0_36;
	setp.num.f64 	%p58, %fd23, %fd23;
	@%p58 bra 	$L__BB0_34;
	mov.f64 	%fd84, 0d4008000000000000;
	add.rn.f64 	%fd109, %fd23, %fd84;
	bra.uni 	$L__BB0_36;
$L__BB0_34:
	setp.neu.f64 	%p59, %fd24, 0d7FF0000000000000;
	@%p59 bra 	$L__BB0_36;
	setp.lt.s32 	%p60, %r8, 0;
	setp.eq.s32 	%p61, %r5, 1073741824;
	setp.lt.s32 	%p62, %r28, 0;
	selp.b32 	%r81, 0, 2146435072, %p62;
	and.b32  	%r82, %r28, 2147483647;
	setp.ne.s32 	%p63, %r82, 1071644672;
	or.b32  	%r83, %r81, -2147483648;
	selp.b32 	%r84, %r83, %r81, %p63;
	selp.b32 	%r85, %r84, %r81, %p61;
	selp.b32 	%r86, %r85, %r81, %p60;
	mov.b32 	%r87, 0;
	mov.b64 	%fd109, {%r87, %r86};
$L__BB0_36:
	setp.eq.f64 	%p64, %fd23, 0d3FF0000000000000;
	setp.neu.f64 	%p65, %fd23, 0d0000000000000000;
	setp.lt.s32 	%p66, %r8, 0;
	setp.eq.s32 	%p67, %r7, 1062207488;
	mul.f64 	%fd85, %fd109, 0d4010000000000000;
	fma.rn.f64 	%fd86, %fd107, 0d4014000000000000, %fd85;
	selp.f64 	%fd37, 0d4022000000000000, %fd86, %p64;
	{ // callseq 5, 0
	.param .b64 param0;
	st.param.f64 	[param0], %fd24;
	.param .b64 param1;
	st.param.f64 	[param1], 0d4000000000000000;
	.param .b64 retval0;
	call.uni (retval0), 
	__internal_accurate_pow, 
	(
	param0, 
	param1
	);
	ld.param.f64 	%fd87, [retval0];
	} // callseq 5
	neg.f64 	%fd89, %fd87;
	selp.f64 	%fd90, %fd89, %fd87, %p67;
	selp.f64 	%fd111, %fd90, %fd87, %p66;
	@%p65 bra 	$L__BB0_38;
	setp.eq.s32 	%p68, %r7, 1062207488;
	selp.b32 	%r89, %r8, 0, %p68;
	setp.lt.s32 	%p69, %r43, 0;
	or.b32  	%r90, %r89, 2146435072;
	selp.b32 	%r91, %r90, %r89, %p69;
	mov.b32 	%r92, 0;
	mov.b64 	%fd111, {%r92, %r91};
$L__BB0_38:
	add.f64 	%fd91, %fd23, 0d4000000000000000;
	{
	.reg .b32 %temp; 
	mov.b64 	{%temp, %r93}, %fd91;
	}
	and.b32  	%r94, %r93, 2146435072;
	setp.ne.s32 	%p70, %r94, 2146435072;
	@%p70 bra 	$L__BB0_43;
	setp.num.f64 	%p71, %fd23, %fd23;
	@%p71 bra 	$L__BB0_41;
	mov.f64 	%fd92, 0d4000000000000000;
	add.rn.f64 	%fd111, %fd23, %fd92;
	bra.uni 	$L__BB0_43;
$L__BB0_41:
	setp.neu.f64 	%p72, %fd24, 0d7FF0000000000000;
	@%p72 bra 	$L__BB0_43;
	setp.lt.s32 	%p73, %r8, 0;
	setp.eq.s32 	%p74, %r7, 1062207488;
	setp.lt.s32 	%p75, %r43, 0;
	selp.b32 	%r96, 0, 2146435072, %p75;
	and.b32  	%r97, %r43, 2147483647;
	setp.ne.s32 	%p76, %r97, 1071644672;
	or.b32  	%r98, %r96, -2147483648;
	selp.b32 	%r99, %r98, %r96, %p76;
	selp.b32 	%r100, %r99, %r96, %p74;
	selp.b32 	%r101, %r100, %r96, %p73;
	mov.b32 	%r102, 0;
	mov.b64 	%fd111, {%r102, %r101};
$L__BB0_43:
	setp.eq.f64 	%p77, %fd23, 0d3FF0000000000000;
	mul.f64 	%fd93, %fd111, 0d4024000000000000;
	selp.f64 	%fd94, 0d4024000000000000, %fd93, %p77;
	add.f64 	%fd95, %fd23, %fd37;
	sub.f64 	%fd96, %fd95, %fd94;
	add.f64 	%fd97, %fd22, %fd96;
	mul.f64 	%fd98, %fd44, %fd97;
	mul.f64 	%fd99, %fd98, 0d3FE0000000000000;
	cvta.to.global.u64 	%rd4, %rd2;
	shl.b64 	%rd5, %rd1, 3;
	add.s64 	%rd6, %rd4, %rd5;
	st.global.f64 	[%rd6], %fd99;
$L__BB0_44:
	ret;

}
.func  (.param .b64 func_retval0) __internal_accurate_pow(
	.param .b64 __internal_accurate_pow_param_0,
	.param .b64 __internal_accurate_pow_param_1
)
{
	.reg .pred 	%p<8>;
	.reg .b32 	%r<49>;
	.reg .b32 	%f<3>;
	.reg .b64 	%fd<109>;

	ld.param.f64 	%fd10, [__internal_accurate_pow_param_0];
	ld.param.f64 	%fd11, [__internal_accurate_pow_param_1];
	{
	.reg .b32 %temp; 
	mov.b64 	{%temp, %r46}, %fd10;
	}
	{
	.reg .b32 %temp; 
	mov.b64 	{%r45, %temp}, %fd10;
	}
	shr.u32 	%r47, %r46, 20;
	setp.gt.u32 	%p1, %r46, 1048575;
	@%p1 bra 	$L__BB1_2;
	mul.f64 	%fd12, %fd10, 0d4350000000000000;
	{
	.reg .b32 %temp; 
	mov.b64 	{%temp, %r46}, %fd12;
	}
	{
	.reg .b32 %temp; 
	mov.b64 	{%r45, %temp}, %fd12;
	}
	shr.u32 	%r16, %r46, 20;
	add.s32 	%r47, %r16, -54;
$L__BB1_2:
	add.s32 	%r48, %r47, -1023;
	and.b32  	%r17, %r46, -2146435073;
	or.b32  	%r18, %r17, 1072693248;
	mov.b64 	%fd107, {%r45, %r18};
	setp.lt.u32 	%p2, %r18, 1073127583;
	@%p2 bra 	$L__BB1_4;
	{
	.reg .b32 %temp; 
	mov.b64 	{%r19, %temp}, %fd107;
	}
	{
	.reg .b32 %temp; 
	mov.b64 	{%temp, %r20}, %fd107;
	}
	add.s32 	%r21, %r20, -1048576;
	mov.b64 	%fd107, {%r19, %r21};
	add.s32 	%r48, %r47, -1022;
$L__BB1_4:
	add.f64 	%fd13, %fd107, 0dBFF0000000000000;
	add.f64 	%fd14, %fd107, 0d3FF0000000000000;
	rcp.approx.ftz.f64 	%fd15, %fd14;
	neg.f64 	%fd16, %fd14;
	fma.rn.f64 	%fd17, %fd16, %fd15, 0d3FF0000000000000;
	fma.rn.f64 	%fd18, %fd17, %fd17, %fd17;
	fma.rn.f64 	%fd19, %fd18, %fd15, %fd15;
	mul.f64 	%fd20, %fd13, %fd19;
	fma.rn.f64 	%fd21, %fd13, %fd19, %fd20;
	mul.f64 	%fd22, %fd21, %fd21;
	fma.rn.f64 	%fd23, %fd22, 0d3EB0F5FF7D2CAFE2, 0d3ED0F5D241AD3B5A;
	fma.rn.f64 	%fd24, %fd23, %fd22, 0d3EF3B20A75488A3F;
	fma.rn.f64 	%fd25, %fd24, %fd22, 0d3F1745CDE4FAECD5;
	fma.rn.f64 	%fd26, %fd25, %fd22, 0d3F3C71C7258A578B;
	fma.rn.f64 	%fd27, %fd26, %fd22, 0d3F6249249242B910;
	fma.rn.f64 	%fd28, %fd27, %fd22, 0d3F89999999999DFB;
	sub.f64 	%fd29, %fd13, %fd21;
	add.f64 	%fd30, %fd29, %fd29;
	neg.f64 	%fd31, %fd21;
	fma.rn.f64 	%fd32, %fd31, %fd13, %fd30;
	mul.f64 	%fd33, %fd19, %fd32;
	fma.rn.f64 	%fd34, %fd22, %fd28, 0d3FB5555555555555;
	mov.f64 	%fd35, 0d3FB5555555555555;
	sub.f64 	%fd36, %fd35, %fd34;
	fma.rn.f64 	%fd37, %fd22, %fd28, %fd36;
	add.f64 	%fd38, %fd37, 0dBC46A4CB00B9E7B0;
	add.f64 	%fd39, %fd34, %fd38;
	sub.f64 	%fd40, %fd34, %fd39;
	add.f64 	%fd41, %fd38, %fd40;
	mul.rn.f64 	%fd42, %fd21, %fd21;
	neg.f64 	%fd43, %fd42;
	fma.rn.f64 	%fd44, %fd21, %fd21, %fd43;
	{
	.reg .b32 %temp; 
	mov.b64 	{%r22, %temp}, %fd33;
	}
	{
	.reg .b32 %temp; 
	mov.b64 	{%temp, %r23}, %fd33;
	}
	add.s32 	%r24, %r23, 1048576;
	mov.b64 	%fd45, {%r22, %r24};
	fma.rn.f64 	%fd46, %fd21, %fd45, %fd44;
	mul.rn.f64 	%fd47, %fd42, %fd21;
	neg.f64 	%fd48, %fd47;
	fma.rn.f64 	%fd49, %fd42, %fd21, %fd48;
	fma.rn.f64 	%fd50, %fd42, %fd33, %fd49;
	fma.rn.f64 	%fd51, %fd46, %fd21, %fd50;
	mul.rn.f64 	%fd52, %fd39, %fd47;
	neg.f64 	%fd53, %fd52;
	fma.rn.f64 	%fd54, %fd39, %fd47, %fd53;
	fma.rn.f64 	%fd55, %fd39, %fd51, %fd54;
	fma.rn.f64 	%fd56, %fd41, %fd47, %fd55;
	add.f64 	%fd57, %fd52, %fd56;
	sub.f64 	%fd58, %fd52, %fd57;
	add.f64 	%fd59, %fd56, %fd58;
	add.f64 	%fd60, %fd21, %fd57;
	sub.f64 	%fd61, %fd21, %fd60;
	add.f64 	%fd62, %fd57, %fd61;
	add.f64 	%fd63, %fd59, %fd62;
	add.f64 	%fd64, %fd33, %fd63;
	add.f64 	%fd65, %fd60, %fd64;
	sub.f64 	%fd66, %fd60, %fd65;
	add.f64 	%fd67, %fd64, %fd66;
	xor.b32  	%r25, %r48, -2147483648;
	mov.b32 	%r26, 1127219200;
	mov.b64 	%fd68, {%r25, %r26};
	mov.b32 	%r27, -2147483648;
	mov.b64 	%fd69, {%r27, %r26};
	sub.f64 	%fd70, %fd68, %fd69;
	fma.rn.f64 	%fd71, %fd70, 0d3FE62E42FEFA39EF, %fd65;
	fma.rn.f64 	%fd72, %fd70, 0dBFE62E42FEFA39EF, %fd71;
	sub.f64 	%fd73, %fd72, %fd65;
	sub.f64 	%fd74, %fd67, %fd73;
	fma.rn.f64 	%fd75, %fd70, 0d3C7ABC9E3B39803F, %fd74;
	add.f64 	%fd76, %fd71, %fd75;
	sub.f64 	%fd77, %fd71, %fd76;
	add.f64 	%fd78, %fd75, %fd77;
	{
	.reg .b32 %temp; 
	mov.b64 	{%temp, %r28}, %fd11;
	}
	{
	.reg .b32 %temp; 
	mov.b64 	{%r29, %temp}, %fd11;
	}
	shl.b32 	%r30, %r28, 1;
	setp.gt.u32 	%p3, %r30, -33554433;
	and.b32  	%r31, %r28, -15728641;
	selp.b32 	%r32, %r31, %r28, %p3;
	mov.b64 	%fd79, {%r29, %r32};
	mul.rn.f64 	%fd80, %fd76, %fd79;
	neg.f64 	%fd81, %fd80;
	fma.rn.f64 	%fd82, %fd76, %fd79, %fd81;
	fma.rn.f64 	%fd83, %fd78, %fd79, %fd82;
	add.f64 	%fd4, %fd80, %fd83;
	sub.f64 	%fd84, %fd80, %fd4;
	add.f64 	%fd5, %fd83, %fd84;
	fma.rn.f64 	%fd85, %fd4, 0d3FF71547652B82FE, 0d4338000000000000;
	{
	.reg .b32 %temp; 
	mov.b64 	{%r13, %temp}, %fd85;
	}
	mov.f64 	%fd86, 0dC338000000000000;
	add.rn.f64 	%fd87, %fd85, %fd86;
	fma.rn.f64 	%fd88, %fd87, 0dBFE62E42FEFA39EF, %fd4;
	fma.rn.f64 	%fd89, %fd87, 0dBC7ABC9E3B39803F, %fd88;
	fma.rn.f64 	%fd90, %fd89, 0d3E5ADE1569CE2BDF, 0d3E928AF3FCA213EA;
	fma.rn.f64 	%fd91, %fd90, %fd89, 0d3EC71DEE62401315;
	fma.rn.f64 	%fd92, %fd91, %fd89, 0d3EFA01997C89EB71;
	fma.rn.f64 	%fd93, %fd92, %fd89, 0d3F2A01A014761F65;
	fma.rn.f64 	%fd94, %fd93, %fd89, 0d3F56C16C1852B7AF;
	fma.rn.f64 	%fd95, %fd94, %fd89, 0d3F81111111122322;
	fma.rn.f64 	%fd96, %fd95, %fd89, 0d3FA55555555502A1;
	fma.rn.f64 	%fd97, %fd96, %fd89, 0d3FC5555555555511;
	fma.rn.f64 	%fd98, %fd97, %fd89, 0d3FE000000000000B;
	fma.rn.f64 	%fd99, %fd98, %fd89, 0d3FF0000000000000;
	fma.rn.f64 	%fd100, %fd99, %fd89, 0d3FF0000000000000;
	{
	.reg .b32 %temp; 
	mov.b64 	{%r14, %temp}, %fd100;
	}
	{
	.reg .b32 %temp; 
	mov.b64 	{%temp, %r15}, %fd100;
	}
	shl.b32 	%r33, %r13, 20;
	add.s32 	%r34, %r33, %r15;
	mov.b64 	%fd108, {%r14, %r34};
	{
	.reg .b32 %temp; 
	mov.b64 	{%temp, %r35}, %fd4;
	}
	mov.b32 	%f2, %r35;
	abs.f32 	%f1, %f2;
	setp.lt.f32 	%p4, %f1, 0f4086232B;
	@%p4 bra 	$L__BB1_7;
	setp.lt.f64 	%p5, %fd4, 0d0000000000000000;
	add.f64 	%fd101, %fd4, 0d7FF0000000000000;
	selp.f64 	%fd108, 0d0000000000000000, %fd101, %p5;
	setp.geu.f32 	%p6, %f1, 0f40874800;
	@%p6 bra 	$L__BB1_7;
	shr.u32 	%r36, %r13, 31;
	add.s32 	%r37, %r13, %r36;
	shr.s32 	%r38, %r37, 1;
	shl.b32 	%r39, %r38, 20;
	add.s32 	%r40, %r15, %r39;
	mov.b64 	%fd102, {%r14, %r40};
	sub.s32 	%r41, %r13, %r38;
	shl.b32 	%r42, %r41, 20;
	add.s32 	%r43, %r42, 1072693248;
	mov.b32 	%r44, 0;
	mov.b64 	%fd103, {%r44, %r43};
	mul.f64 	%fd108, %fd103, %fd102;
$L__BB1_7:
	abs.f64 	%fd104, %fd108;
	setp.eq.f64 	%p7, %fd104, 0d7FF0000000000000;
	fma.rn.f64 	%fd105, %fd108, %fd5, %fd108;
	selp.f64 	%fd106, %fd108, %fd105, %p7;
	st.param.f64 	[func_retval0], %fd106;
	ret;

}


// ===== COMPILED SASS (sm_100) =====

	.target	sm_100

	.elftype	@"ET_EXEC"


//--------------------- .note.nv.tkinfo           --------------------------
	.section	.note.nv.tkinfo,"",@"SHT_NOTE"
	.sectionflags	@"SHF_NOTE_NV_TKINFO"
	.tkinfo
        /*0018*/ 	.word	0x00000002
        /*0030*/ 	.string	""
        /*0030*/ 	.string	"ptxas"
        /*0030*/ 	.string	"Cuda compilation tools, release 13.0, V13.0.88"
        /*0030*/ 	.string	"Build cuda_13.0.r13.0/compiler.36424714_0"
        /*0030*/ 	.string	"-arch sm_100 -m 64 "



//--------------------- .note.nv.cuinfo           --------------------------
	.section	.note.nv.cuinfo,"",@"SHT_NOTE"
	.sectionflags	@"SHF_NOTE_NV_CUINFO"
        /*0018*/ 	.short	0x0002
        /*001a*/ 	.short	0x0064
        /*001c*/ 	.short	0x0082
	.zero		2


//--------------------- .nv.info                  --------------------------
	.section	.nv.info,"",@"SHT_CUDA_INFO"
	.align	4


	//----- nvinfo : EIATTR_REGCOUNT
	.align		4
        /*0000*/ 	.byte	0x04, 0x2f
        /*0002*/ 	.short	(.L_1 - .L_0)
	.align		4
.L_0:
        /*0004*/ 	.word	index@(_Z9calculatePdddx)
        /*0008*/ 	.word	0x0000001e


	//----- nvinfo : EIATTR_FRAME_SIZE
	.align		4
.L_1:
        /*000c*/ 	.byte	0x04, 0x11
        /*000e*/ 	.short	(.L_3 - .L_2)
	.align		4
.L_2:
        /*0010*/ 	.word	index@($_Z9calculatePdddx$__internal_accurate_pow)
        /*0014*/ 	.word	0x00000000


	//----- nvinfo : EIATTR_FRAME_SIZE
	.align		4
.L_3:
        /*0018*/ 	.byte	0x04, 0x11
        /*001a*/ 	.short	(.L_5 - .L_4)
	.align		4
.L_4:
        /*001c*/ 	.word	index@(_Z9calculatePdddx)
        /*0020*/ 	.word	0x00000000


	//----- nvinfo : EIATTR_MIN_STACK_SIZE
	.align		4
.L_5:
        /*0024*/ 	.byte	0x04, 0x12
        /*0026*/ 	.short	(.L_7 - .L_6)
	.align		4
.L_6:
        /*0028*/ 	.word	index@(_Z9calculatePdddx)
        /*002c*/ 	.word	0x00000000
.L_7:


//--------------------- .nv.compat                --------------------------
	.section	.nv.compat,"",@"SHT_CUDA_COMPAT_INFO"
	.align	4
        /*0000*/ 	.byte	0x02, 0x09, 0x00, 0x00, 0x02, 0x02, 0x01, 0x00, 0x02, 0x05, 0x05, 0x00, 0x03, 0x07, 0x01, 0x01
        /*0010*/ 	.byte	0x02, 0x03, 0x00, 0x00, 0x02, 0x06, 0x01, 0x00, 0x04, 0x0b, 0x08, 0x00, 0x01, 0x00, 0x00, 0x00
        /*0020*/ 	.byte	0x00, 0x00, 0x00, 0x00


//--------------------- .nv.info._Z9calculatePdddx --------------------------
	.section	.nv.info._Z9calculatePdddx,"",@"SHT_CUDA_INFO"
	.sectionflags	@""
	.align	4


	//----- nvinfo : EIATTR_CUDA_API_VERSION
	.align		4
        /*0000*/ 	.byte	0x04, 0x37
        /*0002*/ 	.short	(.L_9 - .L_8)
.L_8:
        /*0004*/ 	.word	0x00000082


	//----- nvinfo : EIATTR_KPARAM_INFO
	.align		4
.L_9:
        /*0008*/ 	.byte	0x04, 0x17
        /*000a*/ 	.short	(.L_11 - .L_10)
.L_10:
        /*000c*/ 	.word	0x00000000
        /*0010*/ 	.short	0x0003
        /*0012*/ 	.short	0x0018
        /*0014*/ 	.byte	0x00, 0xf0, 0x21, 0x00


	//----- nvinfo : EIATTR_KPARAM_INFO
	.align		4
.L_11:
        /*0018*/ 	.byte	0x04, 0x17
        /*001a*/ 	.short	(.L_13 - .L_12)
.L_12:
        /*001c*/ 	.word	0x00000000
        /*0020*/ 	.short	0x0002
        /*0022*/ 	.short	0x0010
        /*0024*/ 	.byte	0x00, 0xf0, 0x21, 0x00


	//----- nvinfo : EIATTR_KPARAM_INFO
	.align		4
.L_13:
        /*0028*/ 	.byte	0x04, 0x17
        /*002a*/ 	.short	(.L_15 - .L_14)
.L_14:
        /*002c*/ 	.word	0x00000000
        /*0030*/ 	.short	0x0001
        /*0032*/ 	.short	0x0008
        /*0034*/ 	.byte	0x00, 0xf0, 0x21, 0x00


	//----- nvinfo : EIATTR_KPARAM_INFO
	.align		4
.L_15:
        /*0038*/ 	.byte	0x04, 0x17
        /*003a*/ 	.short	(.L_17 - .L_16)
.L_16:
        /*003c*/ 	.word	0x00000000
        /*0040*/ 	.short	0x0000
        /*0042*/ 	.short	0x0000
        /*0044*/ 	.byte	0x00, 0xf5, 0x21, 0x00


	//----- nvinfo : EIATTR_SPARSE_MMA_MASK
	.align		4
.L_17:
        /*0048*/ 	.byte	0x03, 0x50
        /*004a*/ 	.short	0x0000


	//----- nvinfo : EIATTR_MAXREG_COUNT
	.align		4
        /*004c*/ 	.byte	0x03, 0x1b
        /*004e*/ 	.short	0x00ff


	//----- nvinfo : EIATTR_MERCURY_ISA_VERSION
	.align		4
        /*0050*/ 	.byte	0x03, 0x5f
        /*0052*/ 	.short	0x0101


	//----- nvinfo : EIATTR_VRC_CTA_INIT_COUNT
	.align		4
        /*0054*/ 	.byte	0x02, 0x4a
	.zero		1
	.zero		1


	//----- nvinfo : EIATTR_EXIT_INSTR_OFFSETS
	.align		4
        /*0058*/ 	.byte	0x04, 0x1c
        /*005a*/ 	.short	(.L_19 - .L_18)


	//   ....[0]....
.L_18:
        /*005c*/ 	.word	0x000000e0


	//   ....[1]....
        /*0060*/ 	.word	0x00000b90


	//----- nvinfo : EIATTR_CRS_STACK_SIZE
	.align		4
.L_19:
        /*0064*/ 	.byte	0x04, 0x1e
        /*0066*/ 	.short	(.L_21 - .L_20)
.L_20:
        /*0068*/ 	.word	0x00000000


	//----- nvinfo : EIATTR_CBANK_PARAM_SIZE
	.align		4
.L_21:
        /*006c*/ 	.byte	0x03, 0x19
        /*006e*/ 	.short	0x0020


	//----- nvinfo : EIATTR_PARAM_CBANK
	.align		4
        /*0070*/ 	.byte	0x04, 0x0a
        /*0072*/ 	.short	(.L_23 - .L_22)
	.align		4
.L_22:
        /*0074*/ 	.word	index@(.nv.constant0._Z9calculatePdddx)
        /*0078*/ 	.short	0x0380
        /*007a*/ 	.short	0x0020


	//----- nvinfo : EIATTR_SW_WAR
	.align		4
.L_23:
        /*007c*/ 	.byte	0x04, 0x36
        /*007e*/ 	.short	(.L_25 - .L_24)
.L_24:
        /*0080*/ 	.word	0x00000008
.L_25:


//--------------------- .nv.callgraph             --------------------------
	.section	.nv.callgraph,"",@"SHT_CUDA_CALLGRAPH"
	.align	4
	.sectionentsize	8
	.align		4
        /*0000*/ 	.word	0x00000000
	.align		4
        /*0004*/ 	.word	0xffffffff
	.align		4
        /*0008*/ 	.word	0x00000000
	.align		4
        /*000c*/ 	.word	0xfffffffe
	.align		4
        /*0010*/ 	.word	0x00000000
	.align		4
        /*0014*/ 	.word	0xfffffffd
	.align		4
        /*0018*/ 	.word	0x00000000
	.align		4
        /*001c*/ 	.word	0xfffffffc


//--------------------- .text._Z9calculatePdddx   --------------------------
	.section	.text._Z9calculatePdddx,"ax",@progbits
	.align	128
        .global         _Z9calculatePdddx
        .type           _Z9calculatePdddx,@function
        .size           _Z9calculatePdddx,(.L_x_20 - _Z9calculatePdddx)
        .other          _Z9calculatePdddx,@"STO_CUDA_ENTRY STV_DEFAULT"
_Z9calculatePdddx:
.text._Z9calculatePdddx:
[----:B------:R-:W-:Y:S01]  /*0000*/  LDC R1, c[0x0][0x37c] ;  /* 0x0000df00ff017b82 */ /* 0x000fe20000000800 */
[----:B------:R-:W0:Y:S07]  /*0010*/  S2R R0, SR_TID.X ;  /* 0x0000000000007919 */ /* 0x000e2e0000002100 */
[----:B------:R-:W0:Y:S01]  /*0020*/  S2UR UR4, SR_CTAID.X ;  /* 0x00000000000479c3 */ /* 0x000e220000002500 */
[----:B------:R-:W1:Y:S07]  /*0030*/  LDCU.64 UR6, c[0x0][0x398] ;  /* 0x00007300ff0677ac */ /* 0x000e6e0008000a00 */
[----:B------:R-:W0:Y:S08]  /*0040*/  LDC R3, c[0x0][0x360] ;  /* 0x0000d800ff037b82 */ /* 0x000e300000000800 */
[----:B------:R-:W2:Y:S01]  /*0050*/  LDC.64 R4, c[0x0][0x388] ;  /* 0x0000e200ff047b82 */ /* 0x000ea20000000a00 */
[----:B0-----:R-:W-:Y:S01]  /*0060*/  IMAD R3, R3, UR4, R0 ;  /* 0x0000000403037c24 */ /* 0x001fe2000f8e0200 */
[----:B------:R-:W2:Y:S04]  /*0070*/  LDCU.64 UR4, c[0x0][0x390] ;  /* 0x00007200ff0477ac */ /* 0x000ea80008000a00 */
[----:B------:R-:W-:-:S02]  /*0080*/  I2FP.F32.S32 R2, R3 ;  /* 0x0000000300027245 */ /* 0x000fc40000201400 */
[----:B-1----:R-:W-:Y:S02]  /*0090*/  ISETP.GE.U32.AND P0, PT, R3, UR6, PT ;  /* 0x0000000603007c0c */ /* 0x002fe4000bf06070 */
[----:B------:R-:W-:Y:S01]  /*00a0*/  SHF.R.S32.HI R0, RZ, 0x1f, R3 ;  /* 0x0000001fff007819 */ /* 0x000fe20000011403 */
[----:B------:R-:W2:Y:S03]  /*00b0*/  F2F.F64.F32 R8, R2 ;  /* 0x0000000200087310 */ /* 0x000ea60000201800 */
[----:B------:R-:W-:Y:S01]  /*00c0*/  ISETP.GE.AND.EX P0, PT, R0, UR7, PT, P0 ;  /* 0x0000000700007c0c */ /* 0x000fe2000bf06300 */
[----:B--2---:R-:W-:-:S12]  /*00d0*/  DFMA R8, R8, UR4, R4 ;  /* 0x0000000408087c2b */ /* 0x004fd80008000004 */
[----:B------:R-:W-:Y:S05]  /*00e0*/  @P0 EXIT ;  /* 0x000000000000094d */ /* 0x000fea0003800000 */
[----:B------:R-:W-:Y:S01]  /*00f0*/  DADD R22, -RZ, |R8| ;  /* 0x00000000ff167229 */ /* 0x000fe20000000508 */
[----:B------:R-:W-:Y:S01]  /*0100*/  BSSY.RECONVERGENT B0, `(.L_x_0) ;  /* 0x0000005000007945 */ /* 0x000fe20003800200 */
[----:B------:R-:W-:Y:S01]  /*0110*/  MOV R2, 0x150 ;  /* 0x0000015000027802 */ /* 0x000fe20000000f00 */
[----:B------:R-:W-:Y:S01]  /*0120*/  UMOV UR4, URZ ;  /* 0x000000ff00047c82 */ /* 0x000fe20008000000 */
[----:B------:R-:W-:-:S07]  /*0130*/  UMOV UR5, 0x40100000 ;  /* 0x4010000000057882 */ /* 0x000fce0000000000 */
[----:B------:R-:W-:Y:S05]  /*0140*/  CALL.REL.NOINC `($_Z9calculatePdddx$__internal_accurate_pow) ;  /* 0x0000000800947944 */ /* 0x000fea0003c00000 */
[----:B------:R-:W-:Y:S05]  /*0150*/  BSYNC.RECONVERGENT B0 ;  /* 0x0000000000007941 */ /* 0x000fea0003800200 */
.L_x_0:
[C---:B------:R-:W-:Y:S01]  /*0160*/  DADD R4, R8.reuse, 4 ;  /* 0x4010000008047429 */ /* 0x040fe20000000000 */
[----:B------:R-:W-:Y:S01]  /*0170*/  BSSY.RECONVERGENT B0, `(.L_x_1) ;  /* 0x0000010000007945 */ /* 0x000fe20003800200 */
[----:B------:R-:W-:Y:S01]  /*0180*/  DSETP.NEU.AND P2, PT, R8, RZ, PT ;  /* 0x000000ff0800722a */ /* 0x000fe20003f4d000 */
[----:B------:R-:W-:Y:S01]  /*0190*/  ISETP.GE.AND P3, PT, R9, RZ, PT ;  /* 0x000000ff0900720c */ /* 0x000fe20003f66270 */
[----:B------:R-:W-:-:S06]  /*01a0*/  DADD R22, -RZ, |R8| ;  /* 0x00000000ff167229 */ /* 0x000fcc0000000508 */
[----:B------:R-:W-:Y:S01]  /*01b0*/  LOP3.LUT R4, R5, 0x7ff00000, RZ, 0xc0, !PT ;  /* 0x7ff0000005047812 */ /* 0x000fe200078ec0ff */
[----:B------:R-:W-:-:S03]  /*01c0*/  IMAD.MOV.U32 R5, RZ, RZ, R15 ;  /* 0x000000ffff057224 */ /* 0x000fc600078e000f */
[----:B------:R-:W-:Y:S01]  /*01d0*/  ISETP.NE.AND P0, PT, R4, 0x7ff00000, PT ;  /* 0x7ff000000400780c */ /* 0x000fe20003f05270 */
[----:B------:R-:W-:Y:S01]  /*01e0*/  IMAD.MOV.U32 R4, RZ, RZ, R14 ;  /* 0x000000ffff047224 */ /* 0x000fe200078e000e */
[----:B------:R-:W-:-:S11]  /*01f0*/  @!P2 CS2R R4, SRZ ;  /* 0x000000000004a805 */ /* 0x000fd6000001ff00 */
[----:B------:R-:W-:Y:S05]  /*0200*/  @P0 BRA `(.L_x_2) ;  /* 0x0000000000180947 */ /* 0x000fea0003800000 */
[----:B------:R-:W-:-:S14]  /*0210*/  DSETP.NAN.AND P0, PT, R8, R8, PT ;  /* 0x000000080800722a */ /* 0x000fdc0003f08000 */
[----:B------:R-:W-:Y:S01]  /*0220*/  @P0 DADD R4, R8, 4 ;  /* 0x4010000008040429 */ /* 0x000fe20000000000 */
[----:B------:R-:W-:Y:S10]  /*0230*/  @P0 BRA `(.L_x_2) ;  /* 0x00000000000c0947 */ /* 0x000ff40003800000 */
[----:B------:R-:W-:-:S14]  /*0240*/  DSETP.NEU.AND P0, PT, |R8|, +INF , PT ;  /* 0x7ff000000800742a */ /* 0x000fdc0003f0d200 */
[----:B------:R-:W-:Y:S02]  /*0250*/  @!P0 IMAD.MOV.U32 R4, RZ, RZ, 0x0 ;  /* 0x00000000ff048424 */ /* 0x000fe400078e00ff */
[----:B------:R-:W-:-:S07]  /*0260*/  @!P0 IMAD.MOV.U32 R5, RZ, RZ, 0x7ff00000 ;  /* 0x7ff00000ff058424 */ /* 0x000fce00078e00ff */
.L_x_2:
[----:B------:R-:W-:Y:S05]  /*0270*/  BSYNC.RECONVERGENT B0 ;  /* 0x0000000000007941 */ /* 0x000fea0003800200 */
.L_x_1:
[----:B------:R-:W-:Y:S01]  /*0280*/  BSSY.RECONVERGENT B0, `(.L_x_3) ;  /* 0x0000004000007945 */ /* 0x000fe20003800200 */
[----:B------:R-:W-:Y:S01]  /*0290*/  MOV R2, 0x2c0 ;  /* 0x000002c000027802 */ /* 0x000fe20000000f00 */
[----:B------:R-:W-:-:S06]  /*02a0*/  UMOV UR5, 0x40080000 ;  /* 0x4008000000057882 */ /* 0x000fcc0000000000 */
[----:B------:R-:W-:Y:S05]  /*02b0*/  CALL.REL.NOINC `($_Z9calculatePdddx$__internal_accurate_pow) ;  /* 0x0000000800387944 */ /* 0x000fea0003c00000 */
[----:B------:R-:W-:Y:S05]  /*02c0*/  BSYNC.RECONVERGENT B0 ;  /* 0x0000000000007941 */ /* 0x000fea0003800200 */
.L_x_3:
[----:B------:R-:W-:Y:S01]  /*02d0*/  DADD R6, R8, 3 ;  /* 0x4008000008067429 */ /* 0x000fe20000000000 */
[----:B------:R-:W-:Y:S01]  /*02e0*/  BSSY.RECONVERGENT B0, `(.L_x_4) ;  /* 0x0000011000007945 */ /* 0x000fe20003800200 */
[----:B------:R-:W-:-:S08]  /*02f0*/  DADD R10, -RZ, -R14 ;  /* 0x00000000ff0a7229 */ /* 0x000fd0000000090e */
[----:B------:R-:W-:Y:S02]  /*0300*/  LOP3.LUT R6, R7, 0x7ff00000, RZ, 0xc0, !PT ;  /* 0x7ff0000007067812 */ /* 0x000fe400078ec0ff */
[----:B------:R-:W-:Y:S01]  /*0310*/  FSEL R7, R11, R15, !P3 ;  /* 0x0000000f0b077208 */ /* 0x000fe20005800000 */
[----:B------:R-:W-:Y:S01]  /*0320*/  @!P2 IMAD.MOV.U32 R7, RZ, RZ, R9 ;  /* 0x000000ffff07a224 */ /* 0x000fe200078e0009 */
[----:B------:R-:W-:Y:S02]  /*0330*/  ISETP.NE.AND P0, PT, R6, 0x7ff00000, PT ;  /* 0x7ff000000600780c */ /* 0x000fe40003f05270 */
[----:B------:R-:W-:Y:S01]  /*0340*/  FSEL R6, R10, R14, !P3 ;  /* 0x0000000e0a067208 */ /* 0x000fe20005800000 */
[----:B------:R-:W-:-:S10]  /*0350*/  @!P2 IMAD.MOV.U32 R6, RZ, RZ, RZ ;  /* 0x000000ffff06a224 */ /* 0x000fd400078e00ff */
[----:B------:R-:W-:Y:S05]  /*0360*/  @P0 BRA `(.L_x_5) ;  /* 0x0000000000200947 */ /* 0x000fea0003800000 */
[----:B------:R-:W-:-:S14]  /*0370*/  DSETP.NAN.AND P0, PT, R8, R8, PT ;  /* 0x000000080800722a */ /* 0x000fdc0003f08000 */
[----:B------:R-:W-:Y:S01]  /*0380*/  @P0 DADD R6, R8, 3 ;  /* 0x4008000008060429 */ /* 0x000fe20000000000 */
[----:B------:R-:W-:Y:S10]  /*0390*/  @P0 BRA `(.L_x_5) ;  /* 0x0000000000140947 */ /* 0x000ff40003800000 */
[----:B------:R-:W-:-:S14]  /*03a0*/  DSETP.NEU.AND P0, PT, |R8|, +INF , PT ;  /* 0x7ff000000800742a */ /* 0x000fdc0003f0d200 */
[----:B------:R-:W-:Y:S01]  /*03b0*/  @!P0 IMAD.MOV.U32 R2, RZ, RZ, -0x100000 ;  /* 0xfff00000ff028424 */ /* 0x000fe200078e00ff */
[----:B------:R-:W-:Y:S01]  /*03c0*/  @!P0 ISETP.GE.AND P1, PT, R9, RZ, PT ;  /* 0x000000ff0900820c */ /* 0x000fe20003f26270 */
[----:B------:R-:W-:-:S03]  /*03d0*/  @!P0 IMAD.MOV.U32 R6, RZ, RZ, RZ ;  /* 0x000000ffff068224 */ /* 0x000fc600078e00ff */
[----:B------:R-:W-:-:S09]  /*03e0*/  @!P0 SEL R7, R2, 0x7ff00000, !P1 ;  /* 0x7ff0000002078807 */ /* 0x000fd20004800000 */
.L_x_5:
[----:B------:R-:W-:Y:S05]  /*03f0*/  BSYNC.RECONVERGENT B0 ;  /* 0x0000000000007941 */ /* 0x000fea0003800200 */
.L_x_4:
[----:B------:R-:W-:Y:S01]  /*0400*/  DMUL R6, R6, 4 ;  /* 0x4010000006067828 */ /* 0x000fe20000000000 */
[----:B------:R-:W-:Y:S01]  /*0410*/  BSSY.RECONVERGENT B0, `(.L_x_6) ;  /* 0x000000a000007945 */ /* 0x000fe20003800200 */
[C---:B------:R-:W-:Y:S01]  /*0420*/  DSETP.NEU.AND P0, PT, R8.reuse, 1, PT ;  /* 0x3ff000000800742a */ /* 0x040fe20003f0d000 */
[----:B------:R-:W-:Y:S01]  /*0430*/  MOV R2, 0x4b0 ;  /* 0x000004b000027802 */ /* 0x000fe20000000f00 */
[----:B------:R-:W-:Y:S01]  /*0440*/  DADD R22, -RZ, |R8| ;  /* 0x00000000ff167229 */ /* 0x000fe20000000508 */
[----:B------:R-:W-:Y:S01]  /*0450*/  UMOV UR5, 0x40000000 ;  /* 0x4000000000057882 */ /* 0x000fe20000000000 */
[----:B------:R-:W-:Y:S02]  /*0460*/  DSETP.NEU.AND P2, PT, R8, RZ, PT ;  /* 0x000000ff0800722a */ /* 0x000fe40003f4d000 */
[----:B------:R-:W-:-:S10]  /*0470*/  DFMA R4, R4, 5, R6 ;  /* 0x401400000404782b */ /* 0x000fd40000000006 */
[----:B------:R-:W-:Y:S02]  /*0480*/  FSEL R6, R4, RZ, P0 ;  /* 0x000000ff04067208 */ /* 0x000fe40000000000 */
[----:B------:R-:W-:-:S07]  /*0490*/  FSEL R7, R5, 2.53125, P0 ;  /* 0x4022000005077808 */ /* 0x000fce0000000000 */
[----:B------:R-:W-:Y:S05]  /*04a0*/  CALL.REL.NOINC `($_Z9calculatePdddx$__internal_accurate_pow) ;  /* 0x0000000400bc7944 */ /* 0x000fea0003c00000 */
[----:B------:R-:W-:Y:S05]  /*04b0*/  BSYNC.RECONVERGENT B0 ;  /* 0x0000000000007941 */ /* 0x000fea0003800200 */
.L_x_6:
[----:B------:R-:W-:Y:S01]  /*04c0*/  DADD R4, R8, 2 ;  /* 0x4000000008047429 */ /* 0x000fe20000000000 */
[----:B------:R-:W-:Y:S01]  /*04d0*/  BSSY.RECONVERGENT B0, `(.L_x_7) ;  /* 0x000000b000007945 */ /* 0x000fe20003800200 */
[----:B------:R-:W-:-:S08]  /*04e0*/  @!P2 CS2R R14, SRZ ;  /* 0x00000000000ea805 */ /* 0x000fd0000001ff00 */
[----:B------:R-:W-:-:S04]  /*04f0*/  LOP3.LUT R4, R5, 0x7ff00000, RZ, 0xc0, !PT ;  /* 0x7ff0000005047812 */ /* 0x000fc800078ec0ff */
[----:B------:R-:W-:-:S13]  /*0500*/  ISETP.NE.AND P0, PT, R4, 0x7ff00000, PT ;  /* 0x7ff000000400780c */ /* 0x000fda0003f05270 */
[----:B------:R-:W-:Y:S05]  /*0510*/  @P0 BRA `(.L_x_8) ;  /* 0x0000000000180947 */ /* 0x000fea0003800000 */
[----:B------:R-:W-:-:S14]  /*0520*/  DSETP.NAN.AND P0, PT, R8, R8, PT ;  /* 0x000000080800722a */ /* 0x000fdc0003f08000 */
[----:B------:R-:W-:Y:S01]  /*0530*/  @P0 DADD R14, R8, 2 ;  /* 0x40000000080e0429 */ /* 0x000fe20000000000 */
[----:B------:R-:W-:Y:S10]  /*0540*/  @P0 BRA `(.L_x_8) ;  /* 0x00000000000c0947 */ /* 0x000ff40003800000 */
[----:B------:R-:W-:-:S14]  /*0550*/  DSETP.NEU.AND P0, PT, |R8|, +INF , PT ;  /* 0x7ff000000800742a */ /* 0x000fdc0003f0d200 */
[----:B------:R-:W-:Y:S02]  /*0560*/  @!P0 IMAD.MOV.U32 R14, RZ, RZ, 0x0 ;  /* 0x00000000ff0e8424 */ /* 0x000fe400078e00ff */
[----:B------:R-:W-:-:S07]  /*0570*/  @!P0 IMAD.MOV.U32 R15, RZ, RZ, 0x7ff00000 ;  /* 0x7ff00000ff0f8424 */ /* 0x000fce00078e00ff */
.L_x_8:
[----:B------:R-:W-:Y:S05]  /*0580*/  BSYNC.RECONVERGENT B0 ;  /* 0x0000000000007941 */ /* 0x000fea0003800200 */
.L_x_7:
[----:B------:R-:W0:Y:S01]  /*0590*/  LDCU.64 UR6, c[0x0][0x390] ;  /* 0x00007200ff0677ac */ /* 0x000e220008000a00 */
[----:B------:R-:W-:Y:S01]  /*05a0*/  DMUL R14, R14, 10 ;  /* 0x402400000e0e7828 */ /* 0x000fe20000000000 */
[----:B------:R-:W-:Y:S01]  /*05b0*/  BSSY.RECONVERGENT B0, `(.L_x_9) ;  /* 0x000000b000007945 */ /* 0x000fe20003800200 */
[C---:B------:R-:W-:Y:S01]  /*05c0*/  DSETP.NEU.AND P0, PT, R8.reuse, 1, PT ;  /* 0x3ff000000800742a */ /* 0x040fe20003f0d000 */
[----:B------:R-:W-:Y:S01]  /*05d0*/  MOV R2, 0x660 ;  /* 0x0000066000027802 */ /* 0x000fe20000000f00 */
[C---:B------:R-:W-:Y:S01]  /*05e0*/  DADD R6, R8.reuse, R6 ;  /* 0x0000000008067229 */ /* 0x040fe20000000006 */
[----:B------:R-:W-:Y:S01]  /*05f0*/  UMOV UR5, 0x40100000 ;  /* 0x4010000000057882 */ /* 0x000fe20000000000 */
[----:B0-----:R-:W-:-:S04]  /*0600*/  DADD R4, R8, UR6 ;  /* 0x0000000608047e29 */ /* 0x001fc80008000000 */
[----:B------:R-:W-:Y:S02]  /*0610*/  FSEL R8, R14, RZ, P0 ;  /* 0x000000ff0e087208 */ /* 0x000fe40000000000 */
[----:B------:R-:W-:Y:S02]  /*0620*/  FSEL R9, R15, 2.5625, P0 ;  /* 0x402400000f097808 */ /* 0x000fe40000000000 */
[----:B------:R-:W-:-:S04]  /*0630*/  DADD R22, -RZ, |R4| ;  /* 0x00000000ff167229 */ /* 0x000fc80000000504 */
[----:B------:R-:W-:-:S11]  /*0640*/  DADD R6, R6, -R8 ;  /* 0x0000000006067229 */ /* 0x000fd60000000808 */
[----:B------:R-:W-:Y:S05]  /*0650*/  CALL.REL.NOINC `($_Z9calculatePdddx$__internal_accurate_pow) ;  /* 0x0000000400507944 */ /* 0x000fea0003c00000 */
[----:B------:R-:W-:Y:S05]  /*0660*/  BSYNC.RECONVERGENT B0 ;  /* 0x0000000000007941 */ /* 0x000fea0003800200 */
.L_x_9:
        /* <DEDUP_REMOVED lines=17> */
.L_x_11:
[----:B------:R-:W-:Y:S05]  /*0780*/  BSYNC.RECONVERGENT B0 ;  /* 0x0000000000007941 */ /* 0x000fea0003800200 */
.L_x_10:
[----:B------:R-:W-:Y:S01]  /*0790*/  BSSY.RECONVERGENT B0, `(.L_x_12) ;  /* 0x0000004000007945 */ /* 0x000fe20003800200 */
[----:B------:R-:W-:Y:S01]  /*07a0*/  MOV R2, 0x7d0 ;  /* 0x000007d000027802 */ /* 0x000fe20000000f00 */
[----:B------:R-:W-:-:S06]  /*07b0*/  UMOV UR5, 0x40080000 ;  /* 0x4008000000057882 */ /* 0x000fcc0000000000 */
[----:B------:R-:W-:Y:S05]  /*07c0*/  CALL.REL.NOINC `($_Z9calculatePdddx$__internal_accurate_pow) ;  /* 0x0000000000f47944 */ /* 0x000fea0003c00000 */
[----:B------:R-:W-:Y:S05]  /*07d0*/  BSYNC.RECONVERGENT B0 ;  /* 0x0000000000007941 */ /* 0x000fea0003800200 */
.L_x_12:
        /* <DEDUP_REMOVED lines=18> */
.L_x_14:
[----:B------:R-:W-:Y:S05]  /*0900*/  BSYNC.RECONVERGENT B0 ;  /* 0x0000000000007941 */ /* 0x000fea0003800200 */
.L_x_13:
        /* <DEDUP_REMOVED lines=12> */
.L_x_15:
        /* <DEDUP_REMOVED lines=12> */
.L_x_17:
[----:B------:R-:W-:Y:S05]  /*0a90*/  BSYNC.RECONVERGENT B0 ;  /* 0x0000000000007941 */ /* 0x000fea0003800200 */
.L_x_16:
[----:B------:R-:W-:Y:S01]  /*0aa0*/  DMUL R14, R14, 10 ;  /* 0x402400000e0e7828 */ /* 0x000fe20000000000 */
[----:B------:R-:W0:Y:S01]  /*0ab0*/  LDCU.64 UR8, c[0x0][0x390] ;  /* 0x00007200ff0877ac */ /* 0x000e220008000a00 */
[C---:B------:R-:W-:Y:S02]  /*0ac0*/  DSETP.NEU.AND P0, PT, R4.reuse, 1, PT ;  /* 0x3ff000000400742a */ /* 0x040fe40003f0d000 */
[----:B------:R-:W-:Y:S01]  /*0ad0*/  DADD R8, R4, R8 ;  /* 0x0000000004087229 */ /* 0x000fe20000000008 */
[----:B------:R-:W1:Y:S01]  /*0ae0*/  LDCU.64 UR6, c[0x0][0x380] ;  /* 0x00007000ff0677ac */ /* 0x000e620008000a00 */
[----:B------:R-:W2:Y:S04]  /*0af0*/  LDCU.64 UR4, c[0x0][0x358] ;  /* 0x00006b00ff0477ac */ /* 0x000ea80008000a00 */
[----:B------:R-:W-:-:S02]  /*0b00*/  FSEL R4, R14, RZ, P0 ;  /* 0x000000ff0e047208 */ /* 0x000fc40000000000 */
[----:B------:R-:W-:-:S06]  /*0b10*/  FSEL R5, R15, 2.5625, P0 ;  /* 0x402400000f057808 */ /* 0x000fcc0000000000 */
[----:B------:R-:W-:Y:S01]  /*0b20*/  DADD R8, R8, -R4 ;  /* 0x0000000008087229 */ /* 0x000fe20000000804 */
[----:B-1----:R-:W-:-:S07]  /*0b30*/  LEA R2, P0, R3, UR6, 0x3 ;  /* 0x0000000603027c11 */ /* 0x002fce000f8018ff */
[----:B------:R-:W-:Y:S01]  /*0b40*/  DADD R6, R6, R8 ;  /* 0x0000000006067229 */ /* 0x000fe20000000008 */
[----:B------:R-:W-:-:S07]  /*0b50*/  LEA.HI.X R3, R3, UR7, R0, 0x3, P0 ;  /* 0x0000000703037c11 */ /* 0x000fce00080f1c00 */
[----:B0-----:R-:W-:-:S08]  /*0b60*/  DMUL R6, R6, UR8 ;  /* 0x0000000806067c28 */ /* 0x001fd00008000000 */
[----:B------:R-:W-:-:S07]  /*0b70*/  DMUL R6, R6, 0.5 ;  /* 0x3fe0000006067828 */ /* 0x000fce0000000000 */
[----:B--2---:R-:W-:Y:S01]  /*0b80*/  STG.E.64 desc[UR4][R2.64], R6 ;  /* 0x0000000602007986 */ /* 0x004fe2000c101b04 */
[----:B------:R-:W-:Y:S05]  /*0b90*/  EXIT ;  /* 0x000000000000794d */ /* 0x000fea0003800000 */
        .type           $_Z9calculatePdddx$__internal_accurate_pow,@function
        .size           $_Z9calculatePdddx$__internal_accurate_pow,(.L_x_20 - $_Z9calculatePdddx$__internal_accurate_pow)
$_Z9calculatePdddx$__internal_accurate_pow:
[----:B------:R-:W-:Y:S01]  /*0ba0*/  ISETP.GT.U32.AND P0, PT, R23, 0xfffff, PT ;  /* 0x000fffff1700780c */ /* 0x000fe20003f04070 */
[----:B------:R-:W-:Y:S01]  /*0bb0*/  IMAD.MOV.U32 R12, RZ, RZ, R23 ;  /* 0x000000ffff0c7224 */ /* 0x000fe200078e0017 */
[----:B------:R-:W-:Y:S01]  /*0bc0*/  UMOV UR6, 0x7d2cafe2 ;  /* 0x7d2cafe200067882 */ /* 0x000fe20000000000 */
[----:B------:R-:W-:Y:S01]  /*0bd0*/  IMAD.MOV.U32 R14, RZ, RZ, R22 ;  /* 0x000000ffff0e7224 */ /* 0x000fe200078e0016 */
[----:B------:R-:W-:Y:S01]  /*0be0*/  UMOV UR7, 0x3eb0f5ff ;  /* 0x3eb0f5ff00077882 */ /* 0x000fe20000000000 */
[----:B------:R-:W-:Y:S01]  /*0bf0*/  IMAD.MOV.U32 R16, RZ, RZ, 0x41ad3b5a ;  /* 0x41ad3b5aff107424 */ /* 0x000fe200078e00ff */
[----:B------:R-:W-:Y:S01]  /*0c00*/  UMOV UR8, 0xfefa39ef ;  /* 0xfefa39ef00087882 */ /* 0x000fe20000000000 */
[----:B------:R-:W-:Y:S01]  /*0c10*/  IMAD.MOV.U32 R17, RZ, RZ, 0x3ed0f5d2 ;  /* 0x3ed0f5d2ff117424 */ /* 0x000fe200078e00ff */
[----:B------:R-:W-:-:S05]  /*0c20*/  UMOV UR9, 0x3fe62e42 ;  /* 0x3fe62e4200097882 */ /* 0x000fca0000000000 */
[----:B------:R-:W-:-:S10]  /*0c30*/  @!P0 DMUL R10, R22, 1.80143985094819840000e+16 ;  /* 0x43500000160a8828 */ /* 0x000fd40000000000 */
[----:B------:R-:W-:Y:S02]  /*0c40*/  @!P0 IMAD.MOV.U32 R12, RZ, RZ, R11 ;  /* 0x000000ffff0c8224 */ /* 0x000fe400078e000b */
[----:B------:R-:W-:Y:S01]  /*0c50*/  @!P0 IMAD.MOV.U32 R14, RZ, RZ, R10 ;  /* 0x000000ffff0e8224 */ /* 0x000fe200078e000a */
[----:B------:R-:W-:Y:S02]  /*0c60*/  SHF.R.U32.HI R10, RZ, 0x14, R23 ;  /* 0x00000014ff0a7819 */ /* 0x000fe40000011617 */
[----:B------:R-:W-:Y:S02]  /*0c70*/  LOP3.LUT R12, R12, 0x800fffff, RZ, 0xc0, !PT ;  /* 0x800fffff0c0c7812 */ /* 0x000fe400078ec0ff */
[----:B------:R-:W-:Y:S02]  /*0c80*/  @!P0 LEA.HI R10, R11, 0xffffffca, RZ, 0xc ;  /* 0xffffffca0b0a8811 */ /* 0x000fe400078f60ff */
[----:B------:R-:W-:Y:S01]  /*0c90*/  LOP3.LUT R15, R12, 0x3ff00000, RZ, 0xfc, !PT ;  /* 0x3ff000000c0f7812 */ /* 0x000fe200078efcff */
[----:B------:R-:W-:-:S02]  /*0ca0*/  IMAD.MOV.U32 R12, RZ, RZ, RZ ;  /* 0x000000ffff0c7224 */ /* 0x000fc400078e00ff */
[----:B------:R-:W-:Y:S01]  /*0cb0*/  VIADD R11, R10, 0xfffffc01 ;  /* 0xfffffc010a0b7836 */ /* 0x000fe20000000000 */
[----:B------:R-:W-:-:S13]  /*0cc0*/  ISETP.GE.U32.AND P1, PT, R15, 0x3ff6a09f, PT ;  /* 0x3ff6a09f0f00780c */ /* 0x000fda0003f26070 */
[----:B------:R-:W-:Y:S02]  /*0cd0*/  @P1 VIADD R13, R15, 0xfff00000 ;  /* 0xfff000000f0d1836 */ /* 0x000fe40000000000 */
[----:B------:R-:W-:Y:S02]  /*0ce0*/  @P1 VIADD R11, R10, 0xfffffc02 ;  /* 0xfffffc020a0b1836 */ /* 0x000fe40000000000 */
[----:B------:R-:W-:-:S03]  /*0cf0*/  @P1 IMAD.MOV.U32 R15, RZ, RZ, R13 ;  /* 0x000000ffff0f1224 */ /* 0x000fc600078e000d */
[----:B------:R-:W-:Y:S01]  /*0d00*/  LOP3.LUT R10, R11, 0x80000000, RZ, 0x3c, !PT ;  /* 0x800000000b0a7812 */ /* 0x000fe200078e3cff */
[----:B------:R-:W-:Y:S02]  /*0d10*/  IMAD.MOV.U32 R11, RZ, RZ, 0x43300000 ;  /* 0x43300000ff0b7424 */ /* 0x000fe400078e00ff */
[C---:B------:R-:W-:Y:S02]  /*0d20*/  DADD R20, R14.reuse, 1 ;  /* 0x3ff000000e147429 */ /* 0x040fe40000000000 */
[----:B------:R-:W-:-:S04]  /*0d30*/  DADD R14, R14, -1 ;  /* 0xbff000000e0e7429 */ /* 0x000fc80000000000 */
[----:B------:R-:W0:Y:S02]  /*0d40*/  MUFU.RCP64H R13, R21 ;  /* 0x00000015000d7308 */ /* 0x000e240000001800 */
[----:B0-----:R-:W-:-:S08]  /*0d50*/  DFMA R18, -R20, R12, 1 ;  /* 0x3ff000001412742b */ /* 0x001fd0000000010c */
[----:B------:R-:W-:-:S08]  /*0d60*/  DFMA R18, R18, R18, R18 ;  /* 0x000000121212722b */ /* 0x000fd00000000012 */
[----:B------:R-:W-:-:S08]  /*0d70*/  DFMA R18, R12, R18, R12 ;  /* 0x000000120c12722b */ /* 0x000fd0000000000c */
[----:B------:R-:W-:-:S08]  /*0d80*/  DMUL R12, R14, R18 ;  /* 0x000000120e0c7228 */ /* 0x000fd00000000000 */
[----:B------:R-:W-:-:S08]  /*0d90*/  DFMA R12, R14, R18, R12 ;  /* 0x000000120e0c722b */ /* 0x000fd0000000000c */
[----:B------:R-:W-:-:S08]  /*0da0*/  DMUL R26, R12, R12 ;  /* 0x0000000c0c1a7228 */ /* 0x000fd00000000000 */
[----:B------:R-:W-:Y:S01]  /*0db0*/  DFMA R16, R26, UR6, R16 ;  /* 0x000000061a107c2b */ /* 0x000fe20008000010 */
[----:B------:R-:W-:Y:S01]  /*0dc0*/  UMOV UR6, 0x75488a3f ;  /* 0x75488a3f00067882 */ /* 0x000fe20000000000 */
[----:B------:R-:W-:-:S06]  /*0dd0*/  UMOV UR7, 0x3ef3b20a ;  /* 0x3ef3b20a00077882 */ /* 0x000fcc0000000000 */
[----:B------:R-:W-:Y:S01]  /*0de0*/  DFMA R24, R26, R16, UR6 ;  /* 0x000000061a187e2b */ /* 0x000fe20008000010 */
[----:B------:R-:W-:Y:S01]  /*0df0*/  UMOV UR6, 0xe4faecd5 ;  /* 0xe4faecd500067882 */ /* 0x000fe20000000000 */
[----:B------:R-:W-:Y:S01]  /*0e00*/  UMOV UR7, 0x3f1745cd ;  /* 0x3f1745cd00077882 */ /* 0x000fe20000000000 */
[----:B------:R-:W-:-:S05]  /*0e10*/  DADD R16, R14, -R12 ;  /* 0x000000000e107229 */ /* 0x000fca000000080c */
[----:B------:R-:W-:Y:S01]  /*0e20*/  DFMA R24, R26, R24, UR6 ;  /* 0x000000061a187e2b */ /* 0x000fe20008000018 */
[----:B------:R-:W-:Y:S01]  /*0e30*/  UMOV UR6, 0x258a578b ;  /* 0x258a578b00067882 */ /* 0x000fe20000000000 */
[----:B------:R-:W-:Y:S01]  /*0e40*/  UMOV UR7, 0x3f3c71c7 ;  /* 0x3f3c71c700077882 */ /* 0x000fe20000000000 */
[----:B------:R-:W-:-:S05]  /*0e50*/  DADD R16, R16, R16 ;  /* 0x0000000010107229 */ /* 0x000fca0000000010 */
[----:B------:R-:W-:Y:S01]  /*0e60*/  DFMA R24, R26, R24, UR6 ;  /* 0x000000061a187e2b */ /* 0x000fe20008000018 */
[----:B------:R-:W-:Y:S01]  /*0e70*/  UMOV UR6, 0x9242b910 ;  /* 0x9242b91000067882 */ /* 0x000fe20000000000 */
[----:B------:R-:W-:Y:S01]  /*0e80*/  UMOV UR7, 0x3f624924 ;  /* 0x3f62492400077882 */ /* 0x000fe20000000000 */
[----:B------:R-:W-:-:S05]  /*0e90*/  DFMA R16, R14, -R12, R16 ;  /* 0x8000000c0e10722b */ /* 0x000fca0000000010 */
[----:B------:R-:W-:Y:S01]  /*0ea0*/  DFMA R24, R26, R24, UR6 ;  /* 0x000000061a187e2b */ /* 0x000fe20008000018 */
[----:B------:R-:W-:Y:S01]  /*0eb0*/  UMOV UR6, 0x99999dfb ;  /* 0x99999dfb00067882 */ /* 0x000fe20000000000 */
[----:B------:R-:W-:Y:S01]  /*0ec0*/  UMOV UR7, 0x3f899999 ;  /* 0x3f89999900077882 */ /* 0x000fe20000000000 */
[----:B------:R-:W-:Y:S02]  /*0ed0*/  DMUL R16, R18, R16 ;  /* 0x0000001012107228 */ /* 0x000fe40000000000 */
[----:B------:R-:W-:-:S03]  /*0ee0*/  DMUL R18, R12, R12 ;  /* 0x0000000c0c127228 */ /* 0x000fc60000000000 */
[----:B------:R-:W-:Y:S01]  /*0ef0*/  DFMA R24, R26, R24, UR6 ;  /* 0x000000061a187e2b */ /* 0x000fe20008000018 */
[----:B------:R-:W-:Y:S01]  /*0f00*/  UMOV UR6, 0x55555555 ;  /* 0x5555555500067882 */ /* 0x000fe20000000000 */
[----:B------:R-:W-:-:S03]  /*0f10*/  UMOV UR7, 0x3fb55555 ;  /* 0x3fb5555500077882 */ /* 0x000fc60000000000 */
[----:B------:R-:W-:-:S03]  /*0f20*/  DFMA R22, R12, R12, -R18 ;  /* 0x0000000c0c16722b */ /* 0x000fc60000000812 */
[----:B------:R-:W-:-:S08]  /*0f30*/  DFMA R14, R26, R24, UR6 ;  /* 0x000000061a0e7e2b */ /* 0x000fd00008000018 */
[----:B------:R-:W-:Y:S01]  /*0f40*/  DADD R20, -R14, UR6 ;  /* 0x000000060e147e29 */ /* 0x000fe20008000100 */
[----:B------:R-:W-:Y:S01]  /*0f50*/  UMOV UR6, 0xb9e7b0 ;  /* 0x00b9e7b000067882 */ /* 0x000fe20000000000 */
[----:B------:R-:W-:-:S06]  /*0f60*/  UMOV UR7, 0x3c46a4cb ;  /* 0x3c46a4cb00077882 */ /* 0x000fcc0000000000 */
[----:B------:R-:W-:Y:S02]  /*0f70*/  DFMA R20, R26, R24, R20 ;  /* 0x000000181a14722b */ /* 0x000fe40000000014 */
[----:B------:R-:W-:Y:S01]  /*0f80*/  DMUL R26, R12, R18 ;  /* 0x000000120c1a7228 */ /* 0x000fe20000000000 */
[----:B------:R-:W-:Y:S02]  /*0f90*/  VIADD R25, R17, 0x100000 ;  /* 0x0010000011197836 */ /* 0x000fe40000000000 */
[----:B------:R-:W-:-:S03]  /*0fa0*/  IMAD.MOV.U32 R24, RZ, RZ, R16 ;  /* 0x000000ffff187224 */ /* 0x000fc600078e0010 */
[----:B------:R-:W-:Y:S01]  /*0fb0*/  DADD R20, R20, -UR6 ;  /* 0x8000000614147e29 */ /* 0x000fe20008000000 */
[----:B------:R-:W-:Y:S01]  /*0fc0*/  UMOV UR6, 0x80000000 ;  /* 0x8000000000067882 */ /* 0x000fe20000000000 */
[----:B------:R-:W-:Y:S01]  /*0fd0*/  UMOV UR7, 0x43300000 ;  /* 0x4330000000077882 */ /* 0x000fe20000000000 */
[C---:B------:R-:W-:Y:S02]  /*0fe0*/  DFMA R24, R12.reuse, R24, R22 ;  /* 0x000000180c18722b */ /* 0x040fe40000000016 */
[----:B------:R-:W-:Y:S02]  /*0ff0*/  DFMA R22, R12, R18, -R26 ;  /* 0x000000120c16722b */ /* 0x000fe4000000081a */
[----:B------:R-:W-:Y:S01]  /*1000*/  DADD R10, R10, -UR6 ;  /* 0x800000060a0a7e29 */ /* 0x000fe20008000000 */
[----:B------:R-:W-:Y:S01]  /*1010*/  UMOV UR6, 0xfefa39ef ;  /* 0xfefa39ef00067882 */ /* 0x000fe20000000000 */
[----:B------:R-:W-:-:S04]  /*1020*/  UMOV UR7, 0x3fe62e42 ;  /* 0x3fe62e4200077882 */ /* 0x000fc80000000000 */
[----:B------:R-:W-:Y:S02]  /*1030*/  DFMA R22, R16, R18, R22 ;  /* 0x000000121016722b */ /* 0x000fe40000000016 */
[----:B------:R-:W-:-:S06]  /*1040*/  DADD R18, R14, R20 ;  /* 0x000000000e127229 */ /* 0x000fcc0000000014 */
[----:B------:R-:W-:Y:S02]  /*1050*/  DFMA R22, R12, R24, R22 ;  /* 0x000000180c16722b */ /* 0x000fe40000000016 */
[----:B------:R-:W-:Y:S02]  /*1060*/  DADD R24, R14, -R18 ;  /* 0x000000000e187229 */ /* 0x000fe40000000812 */
[----:B------:R-:W-:-:S06]  /*1070*/  DMUL R14, R18, R26 ;  /* 0x0000001a120e7228 */ /* 0x000fcc0000000000 */
[----:B------:R-:W-:Y:S02]  /*1080*/  DADD R24, R20, R24 ;  /* 0x0000000014187229 */ /* 0x000fe40000000018 */
[----:B------:R-:W-:-:S08]  /*1090*/  DFMA R20, R18, R26, -R14 ;  /* 0x0000001a1214722b */ /* 0x000fd0000000080e */
[----:B------:R-:W-:-:S08]  /*10a0*/  DFMA R20, R18, R22, R20 ;  /* 0x000000161214722b */ /* 0x000fd00000000014 */
[----:B------:R-:W-:-:S08]  /*10b0*/  DFMA R24, R24, R26, R20 ;  /* 0x0000001a1818722b */ /* 0x000fd00000000014 */
[----:B------:R-:W-:-:S08]  /*10c0*/  DADD R20, R14, R24 ;  /* 0x000000000e147229 */ /* 0x000fd00000000018 */
[--C-:B------:R-:W-:Y:S02]  /*10d0*/  DADD R18, R12, R20.reuse ;  /* 0x000000000c127229 */ /* 0x100fe40000000014 */
[----:B------:R-:W-:-:S06]  /*10e0*/  DADD R14, R14, -R20 ;  /* 0x000000000e0e7229 */ /* 0x000fcc0000000814 */
[----:B------:R-:W-:Y:S02]  /*10f0*/  DADD R12, R12, -R18 ;  /* 0x000000000c0c7229 */ /* 0x000fe40000000812 */
[----:B------:R-:W-:-:S06]  /*1100*/  DADD R14, R24, R14 ;  /* 0x00000000180e7229 */ /* 0x000fcc000000000e */
[----:B------:R-:W-:-:S08]  /*1110*/  DADD R12, R20, R12 ;  /* 0x00000000140c7229 */ /* 0x000fd0000000000c */
[----:B------:R-:W-:-:S08]  /*1120*/  DADD R12, R14, R12 ;  /* 0x000000000e0c7229 */ /* 0x000fd0000000000c */
[----:B------:R-:W-:-:S08]  /*1130*/  DADD R16, R16, R12 ;  /* 0x0000000010107229 */ /* 0x000fd0000000000c */
[----:B------:R-:W-:-:S08]  /*1140*/  DADD R12, R18, R16 ;  /* 0x00000000120c7229 */ /* 0x000fd00000000010 */
[--C-:B------:R-:W-:Y:S01]  /*1150*/  DFMA R14, R10, UR6, R12.reuse ;  /* 0x000000060a0e7c2b */ /* 0x100fe2000800000c */
[----:B------:R-:W-:Y:S01]  /*1160*/  UMOV UR6, 0x3b39803f ;  /* 0x3b39803f00067882 */ /* 0x000fe20000000000 */
[----:B------:R-:W-:Y:S01]  /*1170*/  DADD R20, R18, -R12 ;  /* 0x0000000012147229 */ /* 0x000fe2000000080c */
[----:B------:R-:W-:-:S05]  /*1180*/  UMOV UR7, 0x3c7abc9e ;  /* 0x3c7abc9e00077882 */ /* 0x000fca0000000000 */
[----:B------:R-:W-:Y:S02]  /*1190*/  DFMA R18, R10, -UR8, R14 ;  /* 0x800000080a127c2b */ /* 0x000fe4000800000e */
[----:B------:R-:W-:-:S06]  /*11a0*/  DADD R20, R16, R20 ;  /* 0x0000000010147229 */ /* 0x000fcc0000000014 */
[----:B------:R-:W-:-:S08]  /*11b0*/  DADD R18, -R12, R18 ;  /* 0x000000000c127229 */ /* 0x000fd00000000112 */
[----:B------:R-:W-:-:S08]  /*11c0*/  DADD R12, R20, -R18 ;  /* 0x00000000140c7229 */ /* 0x000fd00000000812 */
[----:B------:R-:W-:Y:S01]  /*11d0*/  DFMA R12, R10, UR6, R12 ;  /* 0x000000060a0c7c2b */ /* 0x000fe2000800000c */
[----:B------:R-:W-:Y:S02]  /*11e0*/  USHF.L.U32 UR7, UR5, 0x1, URZ ;  /* 0x0000000105077899 */ /* 0x000fe400080006ff */
[----:B------:R-:W-:Y:S02]  /*11f0*/  ULOP3.LUT UR6, UR5, 0xff0fffff, URZ, 0xc0, !UPT ;  /* 0xff0fffff05067892 */ /* 0x000fe4000f8ec0ff */
[----:B------:R-:W-:-:S03]  /*1200*/  UISETP.GT.U32.AND UP0, UPT, UR7, -0x2000001, UPT ;  /* 0xfdffffff0700788c */ /* 0x000fc6000bf04070 */
[----:B------:R-:W-:Y:S01]  /*1210*/  DADD R10, R14, R12 ;  /* 0x000000000e0a7229 */ /* 0x000fe2000000000c */
[----:B------:R-:W-:-:S03]  /*1220*/  USEL UR7, UR6, UR5, UP0 ;  /* 0x0000000506077287 */ /* 0x000fc60008000000 */
[----:B------:R-:W-:-:S04]  /*1230*/  UMOV UR6, UR4 ;  /* 0x0000000400067c82 */ /* 0x000fc80008000000 */
[----:B------:R-:W-:Y:S02]  /*1240*/  DADD R14, R14, -R10 ;  /* 0x000000000e0e7229 */ /* 0x000fe4000000080a */
[----:B------:R-:W-:-:S06]  /*1250*/  DMUL R20, R10, UR6 ;  /* 0x000000060a147c28 */ /* 0x000fcc0008000000 */
[----:B------:R-:W-:Y:S02]  /*1260*/  DADD R14, R12, R14 ;  /* 0x000000000c0e7229 */ /* 0x000fe4000000000e */
[----:B------:R-:W-:Y:S01]  /*1270*/  DFMA R18, R10, UR6, -R20 ;  /* 0x000000060a127c2b */ /* 0x000fe20008000814 */
[----:B------:R-:W-:Y:S02]  /*1280*/  IMAD.MOV.U32 R10, RZ, RZ, 0x652b82fe ;  /* 0x652b82feff0a7424 */ /* 0x000fe400078e00ff */
[----:B------:R-:W-:-:S05]  /*1290*/  IMAD.MOV.U32 R11, RZ, RZ, 0x3ff71547 ;  /* 0x3ff71547ff0b7424 */ /* 0x000fca00078e00ff */
[----:B------:R-:W-:Y:S01]  /*12a0*/  DFMA R18, R14, UR6, R18 ;  /* 0x000000060e127c2b */ /* 0x000fe20008000012 */
[----:B------:R-:W-:Y:S01]  /*12b0*/  UMOV UR6, 0x3b39803f ;  /* 0x3b39803f00067882 */ /* 0x000fe20000000000 */
[----:B------:R-:W-:-:S06]  /*12c0*/  UMOV UR7, 0x3c7abc9e ;  /* 0x3c7abc9e00077882 */ /* 0x000fcc0000000000 */
[----:B------:R-:W-:-:S08]  /*12d0*/  DADD R12, R20, R18 ;  /* 0x00000000140c7229 */ /* 0x000fd00000000012 */
[----:B------:R-:W-:Y:S02]  /*12e0*/  DFMA R10, R12, R10, 6.75539944105574400000e+15 ;  /* 0x433800000c0a742b */ /* 0x000fe4000000000a */
[----:B------:R-:W-:Y:S01]  /*12f0*/  FSETP.GEU.AND P0, PT, |R13|, 4.1917929649353027344, PT ;  /* 0x4086232b0d00780b */ /* 0x000fe20003f0e200 */
[----:B------:R-:W-:-:S05]  /*1300*/  DADD R20, R20, -R12 ;  /* 0x0000000014147229 */ /* 0x000fca000000080c */
[----:B------:R-:W-:-:S03]  /*1310*/  DADD R16, R10, -6.75539944105574400000e+15 ;  /* 0xc33800000a107429 */ /* 0x000fc60000000000 */
[----:B------:R-:W-:-:S05]  /*1320*/  DADD R18, R18, R20 ;  /* 0x0000000012127229 */ /* 0x000fca0000000014 */
[----:B------:R-:W-:-:S08]  /*1330*/  DFMA R14, R16, -UR8, R12 ;  /* 0x80000008100e7c2b */ /* 0x000fd0000800000c */
[----:B------:R-:W-:Y:S01]  /*1340*/  DFMA R14, R16, -UR6, R14 ;  /* 0x80000006100e7c2b */ /* 0x000fe2000800000e */
[----:B------:R-:W-:Y:S01]  /*1350*/  UMOV UR6, 0x69ce2bdf ;  /* 0x69ce2bdf00067882 */ /* 0x000fe20000000000 */
[----:B------:R-:W-:Y:S01]  /*1360*/  IMAD.MOV.U32 R16, RZ, RZ, -0x35dec16 ;  /* 0xfca213eaff107424 */ /* 0x000fe200078e00ff */
[----:B------:R-:W-:Y:S01]  /*1370*/  UMOV UR7, 0x3e5ade15 ;  /* 0x3e5ade1500077882 */ /* 0x000fe20000000000 */
[----:B------:R-:W-:-:S06]  /*1380*/  IMAD.MOV.U32 R17, RZ, RZ, 0x3e928af3 ;  /* 0x3e928af3ff117424 */ /* 0x000fcc00078e00ff */
[----:B------:R-:W-:Y:S01]  /*1390*/  DFMA R16, R14, UR6, R16 ;  /* 0x000000060e107c2b */ /* 0x000fe20008000010 */
[----:B------:R-:W-:Y:S01]  /*13a0*/  UMOV UR6, 0x62401315 ;  /* 0x6240131500067882 */ /* 0x000fe20000000000 */
[----:B------:R-:W-:-:S06]  /*13b0*/  UMOV UR7, 0x3ec71dee ;  /* 0x3ec71dee00077882 */ /* 0x000fcc0000000000 */
[----:B------:R-:W-:Y:S01]  /*13c0*/  DFMA R16, R14, R16, UR6 ;  /* 0x000000060e107e2b */ /* 0x000fe20008000010 */
        /* <DEDUP_REMOVED lines=20> */
[----:B------:R-:W-:-:S08]  /*1510*/  DFMA R16, R14, R16, UR6 ;  /* 0x000000060e107e2b */ /* 0x000fd00008000010 */
[----:B------:R-:W-:-:S08]  /*1520*/  DFMA R16, R14, R16, 1 ;  /* 0x3ff000000e10742b */ /* 0x000fd00000000010 */
[----:B------:R-:W-:-:S10]  /*1530*/  DFMA R16, R14, R16, 1 ;  /* 0x3ff000000e10742b */ /* 0x000fd40000000010 */
[----:B------:R-:W-:Y:S02]  /*1540*/  IMAD R15, R10, 0x100000, R17 ;  /* 0x001000000a0f7824 */ /* 0x000fe400078e0211 */
[----:B------:R-:W-:Y:S01]  /*1550*/  IMAD.MOV.U32 R14, RZ, RZ, R16 ;  /* 0x000000ffff0e7224 */ /* 0x000fe200078e0010 */
[----:B------:R-:W-:Y:S06]  /*1560*/  @!P0 BRA `(.L_x_18) ;  /* 0x0000000000308947 */ /* 0x000fec0003800000 */
[----:B------:R-:W-:Y:S01]  /*1570*/  FSETP.GEU.AND P0, PT, |R13|, 4.2275390625, PT ;  /* 0x408748000d00780b */ /* 0x000fe20003f0e200 */
[C---:B------:R-:W-:Y:S02]  /*1580*/  DADD R14, R12.reuse, +INF ;  /* 0x7ff000000c0e7429 */ /* 0x040fe40000000000 */
[----:B------:R-:W-:-:S08]  /*1590*/  DSETP.GEU.AND P1, PT, R12, RZ, PT ;  /* 0x000000ff0c00722a */ /* 0x000fd00003f2e000 */
[----:B------:R-:W-:Y:S02]  /*15a0*/  FSEL R14, R14, RZ, P1 ;  /* 0x000000ff0e0e7208 */ /* 0x000fe40000800000 */
[----:B------:R-:W-:Y:S02]  /*15b0*/  @!P0 LEA.HI R11, R10, R10, RZ, 0x1 ;  /* 0x0000000a0a0b8211 */ /* 0x000fe400078f08ff */
[----:B------:R-:W-:Y:S02]  /*15c0*/  FSEL R15, R15, RZ, P1 ;  /* 0x000000ff0f0f7208 */ /* 0x000fe40000800000 */
[----:B------:R-:W-:-:S05]  /*15d0*/  @!P0 SHF.R.S32.HI R11, RZ, 0x1, R11 ;  /* 0x00000001ff0b8819 */ /* 0x000fca000001140b */
[----:B------:R-:W-:Y:S02]  /*15e0*/  @!P0 IMAD.IADD R10, R10, 0x1, -R11 ;  /* 0x000000010a0a8824 */ /* 0x000fe400078e0a0b */
[----:B------:R-:W-:-:S03]  /*15f0*/  @!P0 IMAD R17, R11, 0x100000, R17 ;  /* 0x001000000b118824 */ /* 0x000fc600078e0211 */
[----:B------:R-:W-:Y:S01]  /*1600*/  @!P0 LEA R11, R10, 0x3ff00000, 0x14 ;  /* 0x3ff000000a0b8811 */ /* 0x000fe200078ea0ff */
[----:B------:R-:W-:-:S06]  /*1610*/  @!P0 IMAD.MOV.U32 R10, RZ, RZ, RZ ;  /* 0x000000ffff0a8224 */ /* 0x000fcc00078e00ff */
[----:B------:R-:W-:-:S11]  /*1620*/  @!P0 DMUL R14, R16, R10 ;  /* 0x0000000a100e8228 */ /* 0x000fd60000000000 */
.L_x_18:
[----:B------:R-:W-:Y:S01]  /*1630*/  DFMA R18, R18, R14, R14 ;  /* 0x0000000e1212722b */ /* 0x000fe2000000000e */
[----:B------:R-:W-:Y:S01]  /*1640*/  IMAD.MOV.U32 R10, RZ, RZ, R2 ;  /* 0x000000ffff0a7224 */ /* 0x000fe200078e0002 */
[----:B------:R-:W-:Y:S01]  /*1650*/  DSETP.NEU.AND P0, PT, |R14|, +INF , PT ;  /* 0x7ff000000e00742a */ /* 0x000fe20003f0d200 */
[----:B------:R-:W-:-:S07]  /*1660*/  IMAD.MOV.U32 R11, RZ, RZ, 0x0 ;  /* 0x00000000ff0b7424 */ /* 0x000fce00078e00ff */
[----:B------:R-:W-:Y:S02]  /*1670*/  FSEL R14, R14, R18, !P0 ;  /* 0x000000120e0e7208 */ /* 0x000fe40004000000 */
[----:B------:R-:W-:Y:S01]  /*1680*/  FSEL R15, R15, R19, !P0 ;  /* 0x000000130f0f7208 */ /* 0x000fe20004000000 */
[----:B------:R-:W-:Y:S06]  /*1690*/  RET.REL.NODEC R10 `(_Z9calculatePdddx) ;  /* 0xffffffe80a587950 */ /* 0x000fec0003c3ffff */
.L_x_19:
[----:B------:R-:W-:-:S00]  /*16a0*/  BRA `(.L_x_19) ;  /* 0xfffffffc00fc7947 */ /* 0x000fc0000383ffff */
[----:B------:R-:W-:-:S00]  /*16b0*/  NOP ;  /* 0x0000000000007918 */ /* 0x000fc00000000000 */
        /* <DEDUP_REMOVED lines=12> */
.L_x_20:


//--------------------- .nv.shared.reserved.0     --------------------------
	.section	.nv.shared.reserved.0,"aw",@nobits
	.weak		__nv_reservedSMEM_offset_0_alias
	.size		__nv_reservedSMEM_offset_0_alias, 0, 64
	.other		__nv_reservedSMEM_offset_0_alias,@"STO_CUDA_RESERVED_SHARED STV_DEFAULT"
__nv_reservedSMEM_offset_0_alias:
	.zero		0
	.zero		64


//--------------------- .nv.constant0._Z9calculatePdddx --------------------------
	.section	.nv.constant0._Z9calculatePdddx,"a",@progbits
	.sectionflags	@""
	.align	4
.nv.constant0._Z9calculatePdddx:
	.zero		928


//--------------------- SYMBOLS --------------------------

	.type		.nv.reservedSmem.offset0,@object
	.size		.nv.reservedSmem.offset0,0x4
